	.headerflags	@"EF_CUDA_TEXMODE_UNIFIED EF_CUDA_64BIT_ADDRESS EF_CUDA_ACCELERATORS EF_CUDA_SM90 EF_CUDA_VIRTUAL_SM(EF_CUDA_SM90)"
	.elftype	@"ET_EXEC"


//--------------------- .nv.info                  --------------------------
	.section	.nv.info,"",@"SHT_CUDA_INFO"
	.align	4


	//----- nvinfo : EIATTR_REGCOUNT
	.align		4
        /*0000*/ 	.byte	0x04, 0x2f
        /*0002*/ 	.short	(.L_1 - .L_0)
	.align		4
.L_0:
        /*0004*/ 	.word	index@(triton_poi_fused_0)
        /*0008*/ 	.word	0x0000001f


	//----- nvinfo : EIATTR_MIN_STACK_SIZE
	.align		4
.L_1:
        /*000c*/ 	.byte	0x04, 0x12
        /*000e*/ 	.short	(.L_3 - .L_2)
	.align		4
.L_2:
        /*0010*/ 	.word	index@(triton_poi_fused_0)
        /*0014*/ 	.word	0x00000000


	//----- nvinfo : EIATTR_FRAME_SIZE
	.align		4
.L_3:
        /*0018*/ 	.byte	0x04, 0x11
        /*001a*/ 	.short	(.L_5 - .L_4)
	.align		4
.L_4:
        /*001c*/ 	.word	index@(triton_poi_fused_0)
        /*0020*/ 	.word	0x00000000


	//----- nvinfo : EIATTR_MIN_STACK_SIZE
	.align		4
.L_5:
        /*0024*/ 	.byte	0x04, 0x12
        /*0026*/ 	.short	(.L_7 - .L_6)
	.align		4
.L_6:
        /*0028*/ 	.word	index@(triton_poi_fused_0)
        /*002c*/ 	.word	0x00000000
.L_7:


//--------------------- .nv.info.triton_poi_fused_0 --------------------------
	.section	.nv.info.triton_poi_fused_0,"",@"SHT_CUDA_INFO"
	.sectionflags	@""
	.align	4


	//----- nvinfo : EIATTR_CUDA_API_VERSION
	.align		4
        /*0000*/ 	.byte	0x04, 0x37
        /*0002*/ 	.short	(.L_9 - .L_8)
.L_8:
        /*0004*/ 	.word	0x0000007c


	//----- nvinfo : EIATTR_KPARAM_INFO
	.align		4
.L_9:
        /*0008*/ 	.byte	0x04, 0x17
        /*000a*/ 	.short	(.L_11 - .L_10)
.L_10:
        /*000c*/ 	.word	0x00000000
        /*0010*/ 	.short	0x0003
        /*0012*/ 	.short	0x0014
        /*0014*/ 	.byte	0x00, 0xf0, 0x11, 0x00


	//----- nvinfo : EIATTR_KPARAM_INFO
	.align		4
.L_11:
        /*0018*/ 	.byte	0x04, 0x17
        /*001a*/ 	.short	(.L_13 - .L_12)
.L_12:
        /*001c*/ 	.word	0x00000000
        /*0020*/ 	.short	0x0002
        /*0022*/ 	.short	0x0010
        /*0024*/ 	.byte	0x00, 0xf0, 0x11, 0x00


	//----- nvinfo : EIATTR_KPARAM_INFO
	.align		4
.L_13:
        /*0028*/ 	.byte	0x04, 0x17
        /*002a*/ 	.short	(.L_15 - .L_14)
.L_14:
        /*002c*/ 	.word	0x00000000
        /*0030*/ 	.short	0x0001
        /*0032*/ 	.short	0x0008
        /*0034*/ 	.byte	0x00, 0xf4, 0x21, 0x00


	//----- nvinfo : EIATTR_KPARAM_INFO
	.align		4
.L_15:
        /*0038*/ 	.byte	0x04, 0x17
        /*003a*/ 	.short	(.L_17 - .L_16)
.L_16:
        /*003c*/ 	.word	0x00000000
        /*0040*/ 	.short	0x0000
        /*0042*/ 	.short	0x0000
        /*0044*/ 	.byte	0x00, 0xf4, 0x21, 0x00


	//----- nvinfo : EIATTR_SPARSE_MMA_MASK
	.align		4
.L_17:
        /*0048*/ 	.byte	0x03, 0x50
        /*004a*/ 	.short	0x0000


	//----- nvinfo : EIATTR_MAXREG_COUNT
	.align		4
        /*004c*/ 	.byte	0x03, 0x1b
        /*004e*/ 	.short	0x00ff


	//----- nvinfo : EIATTR_EXIT_INSTR_OFFSETS
	.align		4
        /*0050*/ 	.byte	0x04, 0x1c
        /*0052*/ 	.short	(.L_19 - .L_18)


	//   ....[0]....
.L_18:
        /*0054*/ 	.word	0x000005e0


	//   ....[1]....
        /*0058*/ 	.word	0x00000630


	//----- nvinfo : EIATTR_REQNTID
	.align		4
.L_19:
        /*005c*/ 	.byte	0x04, 0x10
        /*005e*/ 	.short	(.L_21 - .L_20)
.L_20:
        /*0060*/ 	.word	0x00000080
        /*0064*/ 	.word	0x00000001
        /*0068*/ 	.word	0x00000001


	//----- nvinfo : EIATTR_CBANK_PARAM_SIZE
	.align		4
.L_21:
        /*006c*/ 	.byte	0x03, 0x19
        /*006e*/ 	.short	0x0018


	//----- nvinfo : EIATTR_PARAM_CBANK
	.align		4
        /*0070*/ 	.byte	0x04, 0x0a
        /*0072*/ 	.short	(.L_23 - .L_22)
	.align		4
.L_22:
        /*0074*/ 	.word	index@(.nv.constant0.triton_poi_fused_0)
        /*0078*/ 	.short	0x0210
        /*007a*/ 	.short	0x0018


	//----- nvinfo : EIATTR_SW_WAR
	.align		4
.L_23:
        /*007c*/ 	.byte	0x04, 0x36
        /*007e*/ 	.short	(.L_25 - .L_24)
.L_24:
        /*0080*/ 	.word	0x00000008
.L_25:


//--------------------- .nv.callgraph             --------------------------
	.section	.nv.callgraph,"",@"SHT_CUDA_CALLGRAPH"
	.align	4
	.sectionentsize	8
	.align		4
        /*0000*/ 	.word	0x00000000
	.align		4
        /*0004*/ 	.word	0xffffffff
	.align		4
        /*0008*/ 	.word	0x00000000
	.align		4
        /*000c*/ 	.word	0xfffffffe
	.align		4
        /*0010*/ 	.word	0x00000000
	.align		4
        /*0014*/ 	.word	0xfffffffd
	.align		4
        /*0018*/ 	.word	0x00000000
	.align		4
        /*001c*/ 	.word	0xfffffffc


//--------------------- .text.triton_poi_fused_0  --------------------------
	.section	.text.triton_poi_fused_0,"ax",@progbits
	.sectionflags	@"SHF_BARRIERS=1"
	.align	128
        .global         triton_poi_fused_0
        .type           triton_poi_fused_0,@function
        .size           triton_poi_fused_0,(.L_x_1 - triton_poi_fused_0)
        .other          triton_poi_fused_0,@"STO_CUDA_ENTRY STV_DEFAULT"
triton_poi_fused_0:
.text.triton_poi_fused_0:
[----:B------:R-:W0:Y:S01]  /*0000*/  LDC R1, c[0x0][0x28] ;  /* 0x00000a00ff017b82 */ /* 0x000e220000000800 */
[----:B------:R-:W1:Y:S07]  /*0010*/  S2R R0, SR_TID.X ;  /* 0x0000000000007919 */ /* 0x000e6e0000002100 */
[----:B------:R-:W2:Y:S01]  /*0020*/  LDC.64 R8, c[0x0][0x210] ;  /* 0x00008400ff087b82 */ /* 0x000ea20000000a00 */
[----:B------:R-:W-:Y:S01]  /*0030*/  IMAD.MOV.U32 R20, RZ, RZ, RZ ;  /* 0x000000ffff147224 */ /* 0x000fe200078e00ff */
[----:B------:R-:W-:Y:S01]  /*0040*/  ULDC.64 UR6, c[0x0][0x208] ;  /* 0x0000820000067ab9 */ /* 0x000fe20000000a00 */
[----:B------:R-:W3:Y:S01]  /*0050*/  S2R R19, SR_CTAID.X ;  /* 0x0000000000137919 */ /* 0x000ee20000002500 */
[----:B------:R-:W4:Y:S01]  /*0060*/  S2R R18, SR_CTAID.Y ;  /* 0x0000000000127919 */ /* 0x000f220000002600 */
[----:B------:R-:W-:Y:S01]  /*0070*/  IMAD.MOV.U32 R28, RZ, RZ, RZ ;  /* 0x000000ffff1c7224 */ /* 0x000fe200078e00ff */
[----:B-1----:R-:W-:Y:S01]  /*0080*/  SHF.R.U32.HI R21, RZ, 0x5, R0 ;  /* 0x00000005ff157819 */ /* 0x002fe20000011600 */
[----:B---3--:R-:W-:-:S03]  /*0090*/  IMAD.SHL.U32 R19, R19, 0x20, RZ ;  /* 0x0000002013137824 */ /* 0x008fc600078e00ff */
[----:B------:R-:W-:Y:S01]  /*00a0*/  SGXT.U32 R21, R21, 0x2 ;  /* 0x000000021515781a */ /* 0x000fe20000000000 */
[----:B----4-:R-:W-:Y:S01]  /*00b0*/  IMAD.SHL.U32 R18, R18, 0x20, RZ ;  /* 0x0000002012127824 */ /* 0x010fe200078e00ff */
[----:B------:R-:W-:-:S04]  /*00c0*/  LOP3.LUT R12, R19, 0x1f, R0, 0xf8, !PT ;  /* 0x0000001f130c7812 */ /* 0x000fc800078ef800 */
[----:B------:R-:W-:Y:S02]  /*00d0*/  LOP3.LUT R3, R18, 0x4, R21, 0xfe, !PT ;  /* 0x0000000412037812 */ /* 0x000fe400078efe15 */
[----:B------:R-:W-:Y:S02]  /*00e0*/  LOP3.LUT R5, R18, 0xc, R21, 0xfe, !PT ;  /* 0x0000000c12057812 */ /* 0x000fe400078efe15 */
[----:B------:R-:W-:Y:S01]  /*00f0*/  LOP3.LUT R2, R18, R21, RZ, 0xfc, !PT ;  /* 0x0000001512027212 */ /* 0x000fe200078efcff */
[--C-:B------:R-:W-:Y:S01]  /*0100*/  IMAD R3, R3, 0x19, R12.reuse ;  /* 0x0000001903037824 */ /* 0x100fe200078e020c */
[----:B------:R-:W-:Y:S01]  /*0110*/  LOP3.LUT R4, R18, 0x8, R21, 0xfe, !PT ;  /* 0x0000000812047812 */ /* 0x000fe200078efe15 */
        /* <DEDUP_REMOVED lines=9> */
[----:B------:R-:W-:Y:S01]  /*01b0*/  ISETP.GE.AND P0, PT, R12, 0x19, PT ;  /* 0x000000190c00780c */ /* 0x000fe20003f06270 */
[----:B------:R-:W-:-:S02]  /*01c0*/  IMAD R25, R10, 0x19, R12 ;  /* 0x000000190a197824 */ /* 0x000fc400078e020c */
[----:B------:R-:W-:Y:S02]  /*01d0*/  IMAD R27, R11, 0x19, R12 ;  /* 0x000000190b1b7824 */ /* 0x000fe400078e020c */
[----:B--2---:R-:W-:-:S04]  /*01e0*/  IMAD.WIDE R14, R3, 0x4, R8 ;  /* 0x00000004030e7825 */ /* 0x004fc800078e0208 */
[----:B------:R-:W-:-:S04]  /*01f0*/  IMAD.WIDE R10, R5, 0x4, R8 ;  /* 0x00000004050a7825 */ /* 0x000fc800078e0208 */
[----:B------:R-:W-:-:S04]  /*0200*/  IMAD.WIDE R16, R17, 0x4, R8 ;  /* 0x0000000411107825 */ /* 0x000fc800078e0208 */
[--C-:B------:R-:W-:Y:S01]  /*0210*/  IMAD.WIDE R12, R13, 0x4, R8.reuse ;  /* 0x000000040d0c7825 */ /* 0x100fe200078e0208 */
[----:B------:R-:W2:Y:S03]  /*0220*/  @!P0 LDG.E.EL R20, desc[UR6][R16.64] ;  /* 0x0000000610148981 */ /* 0x000ea6000c2e1900 */
[----:B------:R-:W-:Y:S01]  /*0230*/  IMAD.WIDE R4, R23, 0x4, R8 ;  /* 0x0000000417047825 */ /* 0x000fe200078e0208 */
[----:B------:R-:W-:-:S03]  /*0240*/  CS2R R22, SRZ ;  /* 0x0000000000167805 */ /* 0x000fc6000001ff00 */
[----:B------:R-:W-:-:S03]  /*0250*/  IMAD.WIDE R6, R7, 0x4, R8 ;  /* 0x0000000407067825 */ /* 0x000fc600078e0208 */
[----:B------:R1:W3:Y:S01]  /*0260*/  @!P0 LDG.E.EL R22, desc[UR6][R12.64] ;  /* 0x000000060c168981 */ /* 0x0002e2000c2e1900 */
[--C-:B------:R-:W-:Y:S01]  /*0270*/  IMAD.WIDE R2, R25, 0x4, R8.reuse ;  /* 0x0000000419027825 */ /* 0x100fe200078e0208 */
[----:B------:R-:W-:Y:S02]  /*0280*/  CS2R R24, SRZ ;  /* 0x0000000000187805 */ /* 0x000fe4000001ff00 */
[----:B------:R4:W5:Y:S01]  /*0290*/  @!P0 LDG.E.EL R23, desc[UR6][R10.64] ;  /* 0x000000060a178981 */ /* 0x000962000c2e1900 */
[----:B------:R-:W-:Y:S01]  /*02a0*/  IMAD.WIDE R8, R27, 0x4, R8 ;  /* 0x000000041b087825 */ /* 0x000fe200078e0208 */
[----:B------:R-:W-:Y:S02]  /*02b0*/  CS2R R26, SRZ ;  /* 0x00000000001a7805 */ /* 0x000fe4000001ff00 */
[----:B------:R-:W5:Y:S04]  /*02c0*/  @!P0 LDG.E.EL R24, desc[UR6][R14.64] ;  /* 0x000000060e188981 */ /* 0x000f68000c2e1900 */
[----:B------:R1:W5:Y:S04]  /*02d0*/  @!P0 LDG.E.EL R25, desc[UR6][R4.64] ;  /* 0x0000000604198981 */ /* 0x000368000c2e1900 */
[----:B------:R-:W5:Y:S04]  /*02e0*/  @!P0 LDG.E.EL R26, desc[UR6][R6.64] ;  /* 0x00000006061a8981 */ /* 0x000f68000c2e1900 */
[----:B------:R4:W5:Y:S04]  /*02f0*/  @!P0 LDG.E.EL R28, desc[UR6][R2.64] ;  /* 0x00000006021c8981 */ /* 0x000968000c2e1900 */
[----:B------:R4:W5:Y:S01]  /*0300*/  @!P0 LDG.E.EL R27, desc[UR6][R8.64] ;  /* 0x00000006081b8981 */ /* 0x000962000c2e1900 */
[----:B------:R-:W4:Y:S01]  /*0310*/  S2UR UR5, SR_CgaCtaId ;  /* 0x00000000000579c3 */ /* 0x000f220000008800 */
[----:B-1----:R-:W-:Y:S01]  /*0320*/  IMAD.SHL.U32 R12, R0, 0x20, RZ ;  /* 0x00000020000c7824 */ /* 0x002fe200078e00ff */
[----:B------:R-:W-:-:S04]  /*0330*/  UMOV UR4, 0x400 ;  /* 0x0000040000047882 */ /* 0x000fc80000000000 */
[----:B------:R-:W-:-:S04]  /*0340*/  LOP3.LUT R12, R12, 0x3e0, RZ, 0xc0, !PT ;  /* 0x000003e00c0c7812 */ /* 0x000fc800078ec0ff */
[----:B------:R-:W-:-:S04]  /*0350*/  LOP3.LUT R21, R12, R21, RZ, 0xfc, !PT ;  /* 0x000000150c157212 */ /* 0x000fc800078efcff */
[----:B------:R-:W-:Y:S01]  /*0360*/  LEA.HI R21, R12, R21, RZ, 0x1d ;  /* 0x000000150c157211 */ /* 0x000fe200078fe8ff */
[----:B0---4-:R-:W-:-:S06]  /*0370*/  UPRMT UR4, UR5, 0x654, UR4 ;  /* 0x0000065405047896 */ /* 0x011fcc0008000004 */
[----:B------:R-:W-:Y:S01]  /*0380*/  LEA R21, R21, UR4, 0x2 ;  /* 0x0000000415157c11 */ /* 0x000fe2000f8e10ff */
[----:B------:R-:W-:Y:S01]  /*0390*/  IMAD.SHL.U32 R11, R0, 0x4, RZ ;  /* 0x00000004000b7824 */ /* 0x000fe200078e00ff */
[----:B------:R-:W-:-:S04]  /*03a0*/  SHF.R.U32.HI R4, RZ, 0x1, R0 ;  /* 0x00000001ff047819 */ /* 0x000fc80000011600 */
[----:B------:R-:W-:Y:S02]  /*03b0*/  LOP3.LUT R3, R4, 0x3c, RZ, 0xc0, !PT ;  /* 0x0000003c04037812 */ /* 0x000fe400078ec0ff */
[----:B------:R-:W-:-:S05]  /*03c0*/  LOP3.LUT R8, R11, 0x1fc, RZ, 0xc0, !PT ;  /* 0x000001fc0b087812 */ /* 0x000fca00078ec0ff */
[----:B------:R-:W-:-:S05]  /*03d0*/  IMAD.IADD R3, R8, 0x1, R3 ;  /* 0x0000000108037824 */ /* 0x000fca00078e0203 */
[----:B------:R-:W-:Y:S02]  /*03e0*/  LEA R4, R3, UR4, 0x2 ;  /* 0x0000000403047c11 */ /* 0x000fe4000f8e10ff */
[----:B------:R-:W-:Y:S01]  /*03f0*/  LOP3.LUT R11, R18, 0x1c, R11, 0xf8, !PT ;  /* 0x0000001c120b7812 */ /* 0x000fe200078ef80b */
[----:B------:R-:W0:Y:S04]  /*0400*/  LDC.64 R2, c[0x0][0x218] ;  /* 0x00008600ff027b82 */ /* 0x000e280000000a00 */
[----:B------:R-:W-:Y:S01]  /*0410*/  IMAD.HI R9, R11, 0x2aaaaaab, RZ ;  /* 0x2aaaaaab0b097827 */ /* 0x000fe200078e02ff */
[----:B------:R-:W-:-:S04]  /*0420*/  SHF.R.U32.HI R0, RZ, 0x3, R0 ;  /* 0x00000003ff007819 */ /* 0x000fc80000011600 */
[----:B------:R-:W-:Y:S02]  /*0430*/  SHF.R.U32.HI R10, RZ, 0x1f, R9 ;  /* 0x0000001fff0a7819 */ /* 0x000fe40000011609 */
[----:B------:R-:W-:Y:S02]  /*0440*/  SGXT.U32 R0, R0, 0x4 ;  /* 0x000000040000781a */ /* 0x000fe40000000000 */
[----:B------:R-:W-:Y:S02]  /*0450*/  LEA.HI.SX32 R10, R9, R10, 0x1d ;  /* 0x0000000a090a7211 */ /* 0x000fe400078feaff */
[----:B------:R-:W-:-:S03]  /*0460*/  LOP3.LUT R0, R19, R0, RZ, 0xfc, !PT ;  /* 0x0000000013007212 */ /* 0x000fc600078efcff */
[----:B------:R-:W-:Y:S01]  /*0470*/  IMAD R11, R10, -0x30, R11 ;  /* 0xffffffd00a0b7824 */ /* 0x000fe200078e020b */
[----:B------:R-:W-:-:S03]  /*0480*/  LOP3.LUT R9, R8, 0x200, RZ, 0xfc, !PT ;  /* 0x0000020008097812 */ /* 0x000fc600078efcff */
[----:B------:R-:W-:Y:S01]  /*0490*/  IMAD R11, R10, 0x4b0, R11 ;  /* 0x000004b00a0b7824 */ /* 0x000fe200078e020b */
[C---:B------:R-:W-:Y:S02]  /*04a0*/  LOP3.LUT R10, R0.reuse, 0x10, RZ, 0xfc, !PT ;  /* 0x00000010000a7812 */ /* 0x040fe400078efcff */
[----:B------:R-:W-:Y:S02]  /*04b0*/  SHF.R.U32.HI R9, RZ, 0x3, R9 ;  /* 0x00000003ff097819 */ /* 0x000fe40000011609 */
[----:B------:R-:W-:Y:S02]  /*04c0*/  ISETP.GE.AND P1, PT, R0, 0x19, PT ;  /* 0x000000190000780c */ /* 0x000fe40003f26270 */
[----:B------:R-:W-:Y:S02]  /*04d0*/  ISETP.GE.AND P0, PT, R10, 0x19, PT ;  /* 0x000000190a00780c */ /* 0x000fe40003f06270 */
[----:B------:R-:W-:Y:S01]  /*04e0*/  LOP3.LUT R9, R9, 0x7c, RZ, 0xc0, !PT ;  /* 0x0000007c09097812 */ /* 0x000fe200078ec0ff */
[----:B------:R-:W-:-:S04]  /*04f0*/  IMAD R11, R0, 0x30, R11 ;  /* 0x00000030000b7824 */ /* 0x000fc800078e020b */
[----:B------:R-:W-:Y:S02]  /*0500*/  IMAD.IADD R0, R8, 0x1, R9 ;  /* 0x0000000108007824 */ /* 0x000fe400078e0209 */
[----:B0-----:R-:W-:-:S03]  /*0510*/  IMAD.WIDE R8, R11, 0x4, R2 ;  /* 0x000000040b087825 */ /* 0x001fc600078e0202 */
[----:B------:R-:W-:Y:S01]  /*0520*/  LEA R0, R0, UR4, 0x2 ;  /* 0x0000000400007c11 */ /* 0x000fe2000f8e10ff */
[----:B--2---:R-:W-:Y:S04]  /*0530*/  STS [R21], R20 ;  /* 0x0000001415007388 */ /* 0x004fe80000000800 */
[----:B---3--:R-:W-:Y:S04]  /*0540*/  STS [R21+0x20], R22 ;  /* 0x0000201615007388 */ /* 0x008fe80000000800 */
[----:B-----5:R-:W-:Y:S04]  /*0550*/  STS [R21+0x30], R23 ;  /* 0x0000301715007388 */ /* 0x020fe80000000800 */
[----:B------:R-:W-:Y:S04]  /*0560*/  STS [R21+0x10], R24 ;  /* 0x0000101815007388 */ /* 0x000fe80000000800 */
[----:B------:R-:W-:Y:S04]  /*0570*/  STS [R21+0x40], R25 ;  /* 0x0000401915007388 */ /* 0x000fe80000000800 */
[----:B------:R-:W-:Y:S04]  /*0580*/  STS [R21+0x50], R26 ;  /* 0x0000501a15007388 */ /* 0x000fe80000000800 */
[----:B------:R-:W-:Y:S04]  /*0590*/  STS [R21+0x60], R28 ;  /* 0x0000601c15007388 */ /* 0x000fe80000000800 */
[----:B------:R-:W-:Y:S01]  /*05a0*/  STS [R21+0x70], R27 ;  /* 0x0000701b15007388 */ /* 0x000fe20000000800 */
[----:B------:R-:W-:Y:S06]  /*05b0*/  BAR.SYNC.DEFER_BLOCKING 0x0 ;  /* 0x0000000000007b1d */ /* 0x000fec0000010000 */
[----:B------:R-:W0:Y:S04]  /*05c0*/  LDS.128 R4, [R4] ;  /* 0x0000000004047984 */ /* 0x000e280000000c00 */
[----:B0-----:R0:W-:Y:S02]  /*05d0*/  @!P1 STG.E.128 desc[UR6][R8.64], R4 ;  /* 0x0000000408009986 */ /* 0x0011e4000c101d06 */
[----:B0-----:R-:W-:Y:S05]  /*05e0*/  @P0 EXIT ;  /* 0x000000000000094d */ /* 0x001fea0003800000 */
[----:B0-----:R-:W0:Y:S01]  /*05f0*/  LDS.128 R4, [R0+0x800] ;  /* 0x0008000000047984 */ /* 0x001e220000000c00 */
[----:B------:R-:W-:-:S04]  /*0600*/  VIADD R11, R11, 0x300 ;  /* 0x000003000b0b7836 */ /* 0x000fc80000000000 */
[----:B------:R-:W-:-:S05]  /*0610*/  IMAD.WIDE R2, R11, 0x4, R2 ;  /* 0x000000040b027825 */ /* 0x000fca00078e0202 */
[----:B0-----:R-:W-:Y:S01]  /*0620*/  STG.E.128 desc[UR6][R2.64], R4 ;  /* 0x0000000402007986 */ /* 0x001fe2000c101d06 */
[----:B------:R-:W-:Y:S05]  /*0630*/  EXIT ;  /* 0x000000000000794d */ /* 0x000fea0003800000 */
.L_x_0:
[----:B------:R-:W-:-:S00]  /*0640*/  BRA `(.L_x_0) ;  /* 0xfffffffc00fc7947 */ /* 0x000fc0000383ffff */
[----:B------:R-:W-:-:S00]  /*0650*/  NOP ;  /* 0x0000000000007918 */ /* 0x000fc00000000000 */
        /* <DEDUP_REMOVED lines=10> */
.L_x_1:


//--------------------- .nv.shared.triton_poi_fused_0 --------------------------
	.section	.nv.shared.triton_poi_fused_0,"aw",@nobits
	.sectionflags	@""
	.align	16
	.zero		1024


//--------------------- .nv.constant0.triton_poi_fused_0 --------------------------
	.section	.nv.constant0.triton_poi_fused_0,"a",@progbits
	.sectionflags	@""
	.align	4
.nv.constant0.triton_poi_fused_0:
	.zero		552
